	.headerflags	@"EF_CUDA_TEXMODE_UNIFIED EF_CUDA_64BIT_ADDRESS EF_CUDA_ACCELERATORS EF_CUDA_SM90 EF_CUDA_VIRTUAL_SM(EF_CUDA_SM90)"
	.elftype	@"ET_EXEC"


//--------------------- .nv.info                  --------------------------
	.section	.nv.info,"",@"SHT_CUDA_INFO"
	.align	4


	//----- nvinfo : EIATTR_REGCOUNT
	.align		4
        /*0000*/ 	.byte	0x04, 0x2f
        /*0002*/ 	.short	(.L_1 - .L_0)
	.align		4
.L_0:
        /*0004*/ 	.word	index@(triton_poi_fused_0)
        /*0008*/ 	.word	0x00000020


	//----- nvinfo : EIATTR_MIN_STACK_SIZE
	.align		4
.L_1:
        /*000c*/ 	.byte	0x04, 0x12
        /*000e*/ 	.short	(.L_3 - .L_2)
	.align		4
.L_2:
        /*0010*/ 	.word	index@(triton_poi_fused_0)
        /*0014*/ 	.word	0x00000000


	//----- nvinfo : EIATTR_FRAME_SIZE
	.align		4
.L_3:
        /*0018*/ 	.byte	0x04, 0x11
        /*001a*/ 	.short	(.L_5 - .L_4)
	.align		4
.L_4:
        /*001c*/ 	.word	index@(triton_poi_fused_0)
        /*0020*/ 	.word	0x00000000


	//----- nvinfo : EIATTR_MIN_STACK_SIZE
	.align		4
.L_5:
        /*0024*/ 	.byte	0x04, 0x12
        /*0026*/ 	.short	(.L_7 - .L_6)
	.align		4
.L_6:
        /*0028*/ 	.word	index@(triton_poi_fused_0)
        /*002c*/ 	.word	0x00000000
.L_7:


//--------------------- .nv.info.triton_poi_fused_0 --------------------------
	.section	.nv.info.triton_poi_fused_0,"",@"SHT_CUDA_INFO"
	.sectionflags	@""
	.align	4


	//----- nvinfo : EIATTR_CUDA_API_VERSION
	.align		4
        /*0000*/ 	.byte	0x04, 0x37
        /*0002*/ 	.short	(.L_9 - .L_8)
.L_8:
        /*0004*/ 	.word	0x0000007c


	//----- nvinfo : EIATTR_KPARAM_INFO
	.align		4
.L_9:
        /*0008*/ 	.byte	0x04, 0x17
        /*000a*/ 	.short	(.L_11 - .L_10)
.L_10:
        /*000c*/ 	.word	0x00000000
        /*0010*/ 	.short	0x0003
        /*0012*/ 	.short	0x0014
        /*0014*/ 	.byte	0x00, 0xf0, 0x11, 0x00


	//----- nvinfo : EIATTR_KPARAM_INFO
	.align		4
.L_11:
        /*0018*/ 	.byte	0x04, 0x17
        /*001a*/ 	.short	(.L_13 - .L_12)
.L_12:
        /*001c*/ 	.word	0x00000000
        /*0020*/ 	.short	0x0002
        /*0022*/ 	.short	0x0010
        /*0024*/ 	.byte	0x00, 0xf0, 0x11, 0x00


	//----- nvinfo : EIATTR_KPARAM_INFO
	.align		4
.L_13:
        /*0028*/ 	.byte	0x04, 0x17
        /*002a*/ 	.short	(.L_15 - .L_14)
.L_14:
        /*002c*/ 	.word	0x00000000
        /*0030*/ 	.short	0x0001
        /*0032*/ 	.short	0x0008
        /*0034*/ 	.byte	0x00, 0xf4, 0x21, 0x00


	//----- nvinfo : EIATTR_KPARAM_INFO
	.align		4
.L_15:
        /*0038*/ 	.byte	0x04, 0x17
        /*003a*/ 	.short	(.L_17 - .L_16)
.L_16:
        /*003c*/ 	.word	0x00000000
        /*0040*/ 	.short	0x0000
        /*0042*/ 	.short	0x0000
        /*0044*/ 	.byte	0x00, 0xf4, 0x21, 0x00


	//----- nvinfo : EIATTR_SPARSE_MMA_MASK
	.align		4
.L_17:
        /*0048*/ 	.byte	0x03, 0x50
        /*004a*/ 	.short	0x0000


	//----- nvinfo : EIATTR_MAXREG_COUNT
	.align		4
        /*004c*/ 	.byte	0x03, 0x1b
        /*004e*/ 	.short	0x00ff


	//----- nvinfo : EIATTR_EXIT_INSTR_OFFSETS
	.align		4
        /*0050*/ 	.byte	0x04, 0x1c
        /*0052*/ 	.short	(.L_19 - .L_18)


	//   ....[0]....
.L_18:
        /*0054*/ 	.word	0x00000770


	//   ....[1]....
        /*0058*/ 	.word	0x00000790


	//----- nvinfo : EIATTR_REQNTID
	.align		4
.L_19:
        /*005c*/ 	.byte	0x04, 0x10
        /*005e*/ 	.short	(.L_21 - .L_20)
.L_20:
        /*0060*/ 	.word	0x00000080
        /*0064*/ 	.word	0x00000001
        /*0068*/ 	.word	0x00000001


	//----- nvinfo : EIATTR_CBANK_PARAM_SIZE
	.align		4
.L_21:
        /*006c*/ 	.byte	0x03, 0x19
        /*006e*/ 	.short	0x0018


	//----- nvinfo : EIATTR_PARAM_CBANK
	.align		4
        /*0070*/ 	.byte	0x04, 0x0a
        /*0072*/ 	.short	(.L_23 - .L_22)
	.align		4
.L_22:
        /*0074*/ 	.word	index@(.nv.constant0.triton_poi_fused_0)
        /*0078*/ 	.short	0x0210
        /*007a*/ 	.short	0x0018


	//----- nvinfo : EIATTR_SW_WAR
	.align		4
.L_23:
        /*007c*/ 	.byte	0x04, 0x36
        /*007e*/ 	.short	(.L_25 - .L_24)
.L_24:
        /*0080*/ 	.word	0x00000008
.L_25:


//--------------------- .nv.callgraph             --------------------------
	.section	.nv.callgraph,"",@"SHT_CUDA_CALLGRAPH"
	.align	4
	.sectionentsize	8
	.align		4
        /*0000*/ 	.word	0x00000000
	.align		4
        /*0004*/ 	.word	0xffffffff
	.align		4
        /*0008*/ 	.word	0x00000000
	.align		4
        /*000c*/ 	.word	0xfffffffe
	.align		4
        /*0010*/ 	.word	0x00000000
	.align		4
        /*0014*/ 	.word	0xfffffffd
	.align		4
        /*0018*/ 	.word	0x00000000
	.align		4
        /*001c*/ 	.word	0xfffffffc


//--------------------- .text.triton_poi_fused_0  --------------------------
	.section	.text.triton_poi_fused_0,"ax",@progbits
	.align	128
        .global         triton_poi_fused_0
        .type           triton_poi_fused_0,@function
        .size           triton_poi_fused_0,(.L_x_1 - triton_poi_fused_0)
        .other          triton_poi_fused_0,@"STO_CUDA_ENTRY STV_DEFAULT"
triton_poi_fused_0:
.text.triton_poi_fused_0:
[----:B------:R-:W0:Y:S01]  /*0000*/  LDC R1, c[0x0][0x28] ;  /* 0x00000a00ff017b82 */ /* 0x000e220000000800 */
[----:B------:R-:W1:Y:S07]  /*0010*/  S2R R10, SR_TID.X ;  /* 0x00000000000a7919 */ /* 0x000e6e0000002100 */
[----:B------:R-:W2:Y:S01]  /*0020*/  S2UR UR4, SR_CTAID.Y ;  /* 0x00000000000479c3 */ /* 0x000ea20000002600 */
[----:B------:R-:W-:Y:S01]  /*0030*/  HFMA2.MMA R0, -RZ, RZ, 0, 0 ;  /* 0x00000000ff007435 */ /* 0x000fe200000001ff */
[----:B------:R-:W3:Y:S06]  /*0040*/  S2R R3, SR_CTAID.X ;  /* 0x0000000000037919 */ /* 0x000eec0000002500 */
[----:B------:R-:W4:Y:S01]  /*0050*/  LDC.64 R12, c[0x0][0x210] ;  /* 0x00008400ff0c7b82 */ /* 0x000f220000000a00 */
[----:B--2---:R-:W-:Y:S01]  /*0060*/  USHF.L.U32 UR4, UR4, 0x6, URZ ;  /* 0x0000000604047899 */ /* 0x004fe2000800063f */
[----:B-1----:R-:W-:-:S02]  /*0070*/  SHF.R.U32.HI R19, RZ, 0x4, R10 ;  /* 0x00000004ff137819 */ /* 0x002fc4000001160a */
[----:B------:R-:W-:Y:S02]  /*0080*/  LOP3.LUT R10, R10, 0xf, RZ, 0xc0, !PT ;  /* 0x0000000f0a0a7812 */ /* 0x000fe400078ec0ff */
[----:B------:R-:W-:Y:S02]  /*0090*/  SGXT.U32 R19, R19, 0x3 ;  /* 0x000000031313781a */ /* 0x000fe40000000000 */
[----:B---3--:R-:W-:Y:S02]  /*00a0*/  LEA R10, R3, R10, 0x4 ;  /* 0x0000000a030a7211 */ /* 0x008fe400078e20ff */
[----:B------:R-:W-:Y:S01]  /*00b0*/  LOP3.LUT R19, R19, UR4, RZ, 0xfc, !PT ;  /* 0x0000000413137c12 */ /* 0x000fe2000f8efcff */
[----:B------:R-:W-:Y:S01]  /*00c0*/  ULDC.64 UR4, c[0x0][0x208] ;  /* 0x0000820000047ab9 */ /* 0x000fe20000000a00 */
[----:B------:R-:W-:-:S03]  /*00d0*/  ISETP.GE.AND P0, PT, R10, 0x9, PT ;  /* 0x000000090a00780c */ /* 0x000fc60003f06270 */
[C---:B------:R-:W-:Y:S01]  /*00e0*/  IMAD R21, R19.reuse, 0x9, R10 ;  /* 0x0000000913157824 */ /* 0x040fe200078e020a */
[----:B------:R-:W-:-:S03]  /*00f0*/  ISETP.LT.AND P1, PT, R19, 0x120, !P0 ;  /* 0x000001201300780c */ /* 0x000fc60004721270 */
[----:B----4-:R-:W-:Y:S01]  /*0100*/  IMAD.WIDE R14, R21, 0x4, R12 ;  /* 0x00000004150e7825 */ /* 0x010fe200078e020c */
[C---:B------:R-:W-:Y:S02]  /*0110*/  LOP3.LUT R4, R19.reuse, 0x8, RZ, 0xfc, !PT ;  /* 0x0000000813047812 */ /* 0x040fe400078efcff */
[C---:B------:R-:W-:Y:S02]  /*0120*/  LOP3.LUT R11, R19.reuse, 0x18, RZ, 0xfc, !PT ;  /* 0x00000018130b7812 */ /* 0x040fe400078efcff */
[C---:B------:R-:W-:Y:S02]  /*0130*/  LOP3.LUT R2, R19.reuse, 0x20, RZ, 0xfc, !PT ;  /* 0x0000002013027812 */ /* 0x040fe400078efcff */
[----:B------:R-:W-:Y:S02]  /*0140*/  LOP3.LUT R9, R19, 0x10, RZ, 0xfc, !PT ;  /* 0x0000001013097812 */ /* 0x000fe400078efcff */
[----:B------:R-:W-:Y:S01]  /*0150*/  IADD3 R29, R21, 0x48, RZ ;  /* 0x00000048151d7810 */ /* 0x000fe20007ffe0ff */
[----:B------:R1:W2:Y:S01]  /*0160*/  @P1 LDG.E.EL R0, desc[UR4][R14.64] ;  /* 0x000000040e001981 */ /* 0x0002a2000c2e1900 */
[----:B------:R-:W-:-:S02]  /*0170*/  ISETP.LT.AND P6, PT, R4, 0x120, !P0 ;  /* 0x000001200400780c */ /* 0x000fc400047c1270 */
[----:B------:R-:W-:Y:S02]  /*0180*/  ISETP.LT.AND P4, PT, R11, 0x120, !P0 ;  /* 0x000001200b00780c */ /* 0x000fe40004781270 */
[----:B------:R-:W-:Y:S02]  /*0190*/  ISETP.LT.AND P3, PT, R2, 0x120, !P0 ;  /* 0x000001200200780c */ /* 0x000fe40004761270 */
[----:B------:R-:W-:Y:S01]  /*01a0*/  LOP3.LUT R22, R19, 0x28, RZ, 0xfc, !PT ;  /* 0x0000002813167812 */ /* 0x000fe200078efcff */
[----:B------:R-:W-:Y:S01]  /*01b0*/  HFMA2.MMA R5, -RZ, RZ, 0, 0 ;  /* 0x00000000ff057435 */ /* 0x000fe200000001ff */
[----:B------:R-:W-:Y:S01]  /*01c0*/  MOV R8, RZ ;  /* 0x000000ff00087202 */ /* 0x000fe20000000f00 */
[----:B------:R-:W-:Y:S01]  /*01d0*/  IMAD.WIDE R28, R29, 0x4, R12 ;  /* 0x000000041d1c7825 */ /* 0x000fe200078e020c */
[----:B------:R-:W-:Y:S02]  /*01e0*/  ISETP.LT.AND P5, PT, R9, 0x120, !P0 ;  /* 0x000001200900780c */ /* 0x000fe400047a1270 */
[----:B-1----:R-:W-:-:S02]  /*01f0*/  IADD3 R15, R21, 0xd8, RZ ;  /* 0x000000d8150f7810 */ /* 0x002fc40007ffe0ff */
[----:B------:R-:W-:Y:S02]  /*0200*/  LOP3.LUT R24, R19, 0x30, RZ, 0xfc, !PT ;  /* 0x0000003013187812 */ /* 0x000fe400078efcff */
[----:B------:R-:W-:Y:S02]  /*0210*/  CS2R R6, SRZ ;  /* 0x0000000000067805 */ /* 0x000fe4000001ff00 */
[----:B------:R-:W-:Y:S02]  /*0220*/  IADD3 R17, R21, 0x120, RZ ;  /* 0x0000012015117810 */ /* 0x000fe40007ffe0ff */
[----:B------:R-:W-:Y:S02]  /*0230*/  P2R R18, PR, RZ, 0x2 ;  /* 0x00000002ff127803 */ /* 0x000fe40000000000 */
[----:B------:R-:W-:Y:S02]  /*0240*/  IADD3 R27, R21, 0x90, RZ ;  /* 0x00000090151b7810 */ /* 0x000fe40007ffe0ff */
[----:B------:R-:W-:Y:S01]  /*0250*/  ISETP.LT.AND P2, PT, R22, 0x120, !P0 ;  /* 0x000001201600780c */ /* 0x000fe20004741270 */
[--C-:B------:R-:W-:Y:S01]  /*0260*/  IMAD.WIDE R14, R15, 0x4, R12.reuse ;  /* 0x000000040f0e7825 */ /* 0x100fe200078e020c */
[----:B------:R-:W-:Y:S01]  /*0270*/  ISETP.LT.AND P1, PT, R24, 0x120, !P0 ;  /* 0x000001201800780c */ /* 0x000fe20004721270 */
[----:B------:R1:W3:Y:S01]  /*0280*/  @P6 LDG.E.EL R8, desc[UR4][R28.64] ;  /* 0x000000041c086981 */ /* 0x0002e2000c2e1900 */
[----:B------:R-:W-:Y:S01]  /*0290*/  IADD3 R20, R21, 0x168, RZ ;  /* 0x0000016815147810 */ /* 0x000fe20007ffe0ff */
[--C-:B------:R-:W-:Y:S01]  /*02a0*/  IMAD.WIDE R16, R17, 0x4, R12.reuse ;  /* 0x0000000411107825 */ /* 0x100fe200078e020c */
[----:B------:R-:W-:Y:S01]  /*02b0*/  HFMA2.MMA R23, -RZ, RZ, 0, 0 ;  /* 0x00000000ff177435 */ /* 0x000fe200000001ff */
[----:B------:R-:W-:Y:S01]  /*02c0*/  P2R R3, PR, RZ, 0x40 ;  /* 0x00000040ff037803 */ /* 0x000fe20000000000 */
[----:B------:R4:W3:Y:S01]  /*02d0*/  @P4 LDG.E.EL R6, desc[UR4][R14.64] ;  /* 0x000000040e064981 */ /* 0x0008e2000c2e1900 */
[----:B------:R-:W-:Y:S01]  /*02e0*/  IMAD.WIDE R26, R27, 0x4, R12 ;  /* 0x000000041b1a7825 */ /* 0x000fe200078e020c */
[----:B------:R-:W-:-:S02]  /*02f0*/  ISETP.NE.AND P6, PT, R18, RZ, PT ;  /* 0x000000ff1200720c */ /* 0x000fc40003fc5270 */
[----:B-1----:R-:W-:Y:S01]  /*0300*/  IADD3 R29, R21, 0x1b0, RZ ;  /* 0x000001b0151d7810 */ /* 0x002fe20007ffe0ff */
[----:B------:R1:W3:Y:S01]  /*0310*/  @P3 LDG.E.EL R5, desc[UR4][R16.64] ;  /* 0x0000000410053981 */ /* 0x0002e2000c2e1900 */
[----:B------:R-:W-:Y:S01]  /*0320*/  MOV R18, RZ ;  /* 0x000000ff00127202 */ /* 0x000fe20000000f00 */
[--C-:B----4-:R-:W-:Y:S02]  /*0330*/  IMAD.WIDE R14, R20, 0x4, R12.reuse ;  /* 0x00000004140e7825 */ /* 0x110fe400078e020c */
[----:B------:R4:W3:Y:S04]  /*0340*/  @P5 LDG.E.EL R7, desc[UR4][R26.64] ;  /* 0x000000041a075981 */ /* 0x0008e8000c2e1900 */
[----:B------:R-:W3:Y:S01]  /*0350*/  @P2 LDG.E.EL R18, desc[UR4][R14.64] ;  /* 0x000000040e122981 */ /* 0x000ee2000c2e1900 */
[----:B-1----:R-:W-:-:S05]  /*0360*/  IMAD.WIDE R16, R29, 0x4, R12 ;  /* 0x000000041d107825 */ /* 0x002fca00078e020c */
[----:B------:R1:W3:Y:S01]  /*0370*/  @P1 LDG.E.EL R23, desc[UR4][R16.64] ;  /* 0x0000000410171981 */ /* 0x0002e2000c2e1900 */
[----:B------:R-:W-:Y:S01]  /*0380*/  IADD3 R21, R21, 0x1f8, RZ ;  /* 0x000001f815157810 */ /* 0x000fe20007ffe0ff */
[----:B----4-:R-:W-:-:S04]  /*0390*/  IMAD.HI R27, R19, 0x55555556, RZ ;  /* 0x55555556131b7827 */ /* 0x010fc800078e02ff */
[----:B------:R-:W-:Y:S02]  /*03a0*/  IMAD.WIDE R20, R21, 0x4, R12 ;  /* 0x0000000415147825 */ /* 0x000fe400078e020c */
[----:B------:R-:W4:Y:S01]  /*03b0*/  LDC.64 R12, c[0x0][0x218] ;  /* 0x00008600ff0c7b82 */ /* 0x000f220000000a00 */
[----:B------:R-:W-:Y:S02]  /*03c0*/  LEA.HI R28, R27, R27, RZ, 0x1 ;  /* 0x0000001b1b1c7211 */ /* 0x000fe400078f08ff */
[----:B------:R-:W-:-:S03]  /*03d0*/  LOP3.LUT R25, R19, 0x38, RZ, 0xfc, !PT ;  /* 0x0000003813197812 */ /* 0x000fc600078efcff */
[----:B------:R-:W-:Y:S01]  /*03e0*/  IMAD R19, R28, -0x3, R19 ;  /* 0xfffffffd1c137824 */ /* 0x000fe200078e0213 */
[----:B------:R-:W-:-:S03]  /*03f0*/  ISETP.LT.AND P0, PT, R25, 0x120, !P0 ;  /* 0x000001201900780c */ /* 0x000fc60004701270 */
[----:B------:R-:W-:Y:S01]  /*0400*/  IMAD R19, R10, 0x3, R19 ;  /* 0x000000030a137824 */ /* 0x000fe200078e0213 */
[----:B------:R-:W-:-:S03]  /*0410*/  MOV R26, RZ ;  /* 0x000000ff001a7202 */ /* 0x000fc60000000f00 */
[----:B------:R-:W-:Y:S02]  /*0420*/  IMAD R19, R28, 0x1b, R19 ;  /* 0x0000001b1c137824 */ /* 0x000fe400078e0213 */
[----:B-1----:R-:W-:-:S04]  /*0430*/  IMAD.HI R16, R9, 0x55555556, RZ ;  /* 0x5555555609107827 */ /* 0x002fc800078e02ff */
[----:B------:R1:W5:Y:S01]  /*0440*/  @P0 LDG.E.EL R26, desc[UR4][R20.64] ;  /* 0x00000004141a0981 */ /* 0x000362000c2e1900 */
[----:B0---4-:R-:W-:Y:S01]  /*0450*/  IMAD.WIDE R14, R19, 0x4, R12 ;  /* 0x00000004130e7825 */ /* 0x011fe200078e020c */
[----:B------:R-:W-:-:S03]  /*0460*/  LEA.HI R16, R16, R16, RZ, 0x1 ;  /* 0x0000001010107211 */ /* 0x000fc600078f08ff */
[----:B------:R-:W-:-:S04]  /*0470*/  IMAD.HI R17, R11, 0x55555556, RZ ;  /* 0x555555560b117827 */ /* 0x000fc800078e02ff */
[----:B------:R-:W-:-:S04]  /*0480*/  IMAD R9, R16, -0x3, R9 ;  /* 0xfffffffd10097824 */ /* 0x000fc800078e0209 */
[----:B------:R-:W-:Y:S02]  /*0490*/  IMAD R9, R16, 0x1b, R9 ;  /* 0x0000001b10097824 */ /* 0x000fe400078e0209 */
[----:B------:R-:W-:-:S04]  /*04a0*/  IMAD.HI R16, R2, 0x55555556, RZ ;  /* 0x5555555602107827 */ /* 0x000fc800078e02ff */
[----:B------:R-:W-:Y:S01]  /*04b0*/  IMAD R9, R10, 0x3, R9 ;  /* 0x000000030a097824 */ /* 0x000fe200078e0209 */
[----:B--2---:R0:W-:Y:S01]  /*04c0*/  @P6 STG.E desc[UR4][R14.64], R0 ;  /* 0x000000000e006986 */ /* 0x0041e2000c101904 */
[----:B------:R-:W-:Y:S01]  /*04d0*/  ISETP.NE.AND P6, PT, R3, RZ, PT ;  /* 0x000000ff0300720c */ /* 0x000fe20003fc5270 */
[----:B------:R-:W-:-:S05]  /*04e0*/  IMAD.HI R3, R4, 0x55555556, RZ ;  /* 0x5555555604037827 */ /* 0x000fca00078e02ff */
[----:B------:R-:W-:-:S05]  /*04f0*/  LEA.HI R3, R3, R3, RZ, 0x1 ;  /* 0x0000000303037211 */ /* 0x000fca00078f08ff */
[----:B------:R-:W-:Y:S02]  /*0500*/  IMAD R4, R3, -0x3, R4 ;  /* 0xfffffffd03047824 */ /* 0x000fe400078e0204 */
[----:B0-----:R-:W-:-:S04]  /*0510*/  IMAD.HI R0, R22, 0x55555556, RZ ;  /* 0x5555555616007827 */ /* 0x001fc800078e02ff */
[----:B------:R-:W-:Y:S01]  /*0520*/  IMAD R3, R3, 0x1b, R4 ;  /* 0x0000001b03037824 */ /* 0x000fe200078e0204 */
[----:B------:R-:W-:Y:S01]  /*0530*/  LEA.HI R4, R17, R17, RZ, 0x1 ;  /* 0x0000001111047211 */ /* 0x000fe200078f08ff */
[----:B------:R-:W-:-:S04]  /*0540*/  IMAD.HI R17, R24, 0x55555556, RZ ;  /* 0x5555555618117827 */ /* 0x000fc800078e02ff */
[----:B------:R-:W-:Y:S01]  /*0550*/  IMAD.HI R14, R25, 0x55555556, RZ ;  /* 0x55555556190e7827 */ /* 0x000fe200078e02ff */
[----:B------:R-:W-:-:S03]  /*0560*/  LEA.HI R15, R16, R16, RZ, 0x1 ;  /* 0x00000010100f7211 */ /* 0x000fc600078f08ff */
[----:B------:R-:W-:Y:S01]  /*0570*/  IMAD R19, R4, -0x3, R11 ;  /* 0xfffffffd04137824 */ /* 0x000fe200078e020b */
[----:B------:R-:W-:Y:S02]  /*0580*/  LEA.HI R11, R0, R0, RZ, 0x1 ;  /* 0x00000000000b7211 */ /* 0x000fe400078f08ff */
[----:B------:R-:W-:Y:S02]  /*0590*/  LEA.HI R17, R17, R17, RZ, 0x1 ;  /* 0x0000001111117211 */ /* 0x000fe400078f08ff */
[----:B------:R-:W-:Y:S01]  /*05a0*/  LEA.HI R0, R14, R14, RZ, 0x1 ;  /* 0x0000000e0e007211 */ /* 0x000fe200078f08ff */
[----:B------:R-:W-:Y:S02]  /*05b0*/  IMAD R2, R15, -0x3, R2 ;  /* 0xfffffffd0f027824 */ /* 0x000fe400078e0202 */
[----:B------:R-:W-:Y:S02]  /*05c0*/  IMAD R22, R11, -0x3, R22 ;  /* 0xfffffffd0b167824 */ /* 0x000fe400078e0216 */
[----:B------:R-:W-:-:S02]  /*05d0*/  IMAD R24, R17, -0x3, R24 ;  /* 0xfffffffd11187824 */ /* 0x000fc400078e0218 */
[----:B------:R-:W-:Y:S02]  /*05e0*/  IMAD R25, R0, -0x3, R25 ;  /* 0xfffffffd00197824 */ /* 0x000fe400078e0219 */
[----:B------:R-:W-:Y:S02]  /*05f0*/  IMAD R19, R4, 0x1b, R19 ;  /* 0x0000001b04137824 */ /* 0x000fe400078e0213 */
[----:B-1----:R-:W-:Y:S02]  /*0600*/  IMAD R21, R15, 0x1b, R2 ;  /* 0x0000001b0f157824 */ /* 0x002fe400078e0202 */
[----:B------:R-:W-:Y:S02]  /*0610*/  IMAD R11, R11, 0x1b, R22 ;  /* 0x0000001b0b0b7824 */ /* 0x000fe400078e0216 */
[----:B------:R-:W-:Y:S02]  /*0620*/  IMAD R27, R17, 0x1b, R24 ;  /* 0x0000001b111b7824 */ /* 0x000fe400078e0218 */
[----:B------:R-:W-:-:S02]  /*0630*/  IMAD R29, R0, 0x1b, R25 ;  /* 0x0000001b001d7824 */ /* 0x000fc400078e0219 */
[C---:B------:R-:W-:Y:S02]  /*0640*/  IMAD R3, R10.reuse, 0x3, R3 ;  /* 0x000000030a037824 */ /* 0x040fe400078e0203 */
[C---:B------:R-:W-:Y:S02]  /*0650*/  IMAD R15, R10.reuse, 0x3, R19 ;  /* 0x000000030a0f7824 */ /* 0x040fe400078e0213 */
[C---:B------:R-:W-:Y:S02]  /*0660*/  IMAD R17, R10.reuse, 0x3, R21 ;  /* 0x000000030a117824 */ /* 0x040fe400078e0215 */
[C---:B------:R-:W-:Y:S02]  /*0670*/  IMAD R21, R10.reuse, 0x3, R11 ;  /* 0x000000030a157824 */ /* 0x040fe400078e020b */
[C---:B------:R-:W-:Y:S02]  /*0680*/  IMAD R25, R10.reuse, 0x3, R27 ;  /* 0x000000030a197824 */ /* 0x040fe400078e021b */
[----:B------:R-:W-:-:S02]  /*0690*/  IMAD R29, R10, 0x3, R29 ;  /* 0x000000030a1d7824 */ /* 0x000fc400078e021d */
[----:B------:R-:W-:-:S04]  /*06a0*/  IMAD.WIDE R2, R3, 0x4, R12 ;  /* 0x0000000403027825 */ /* 0x000fc800078e020c */
[--C-:B------:R-:W-:Y:S01]  /*06b0*/  IMAD.WIDE R10, R9, 0x4, R12.reuse ;  /* 0x00000004090a7825 */ /* 0x100fe200078e020c */
[----:B---3--:R0:W-:Y:S03]  /*06c0*/  @P6 STG.E desc[UR4][R2.64], R8 ;  /* 0x0000000802006986 */ /* 0x0081e6000c101904 */
[--C-:B------:R-:W-:Y:S01]  /*06d0*/  IMAD.WIDE R14, R15, 0x4, R12.reuse ;  /* 0x000000040f0e7825 */ /* 0x100fe200078e020c */
[----:B------:R0:W-:Y:S03]  /*06e0*/  @P5 STG.E desc[UR4][R10.64], R7 ;  /* 0x000000070a005986 */ /* 0x0001e6000c101904 */
[--C-:B------:R-:W-:Y:S01]  /*06f0*/  IMAD.WIDE R16, R17, 0x4, R12.reuse ;  /* 0x0000000411107825 */ /* 0x100fe200078e020c */
[----:B------:R0:W-:Y:S03]  /*0700*/  @P4 STG.E desc[UR4][R14.64], R6 ;  /* 0x000000060e004986 */ /* 0x0001e6000c101904 */
[--C-:B------:R-:W-:Y:S01]  /*0710*/  IMAD.WIDE R20, R21, 0x4, R12.reuse ;  /* 0x0000000415147825 */ /* 0x100fe200078e020c */
[----:B------:R0:W-:Y:S03]  /*0720*/  @P3 STG.E desc[UR4][R16.64], R5 ;  /* 0x0000000510003986 */ /* 0x0001e6000c101904 */
[--C-:B------:R-:W-:Y:S01]  /*0730*/  IMAD.WIDE R24, R25, 0x4, R12.reuse ;  /* 0x0000000419187825 */ /* 0x100fe200078e020c */
[----:B------:R0:W-:Y:S04]  /*0740*/  @P2 STG.E desc[UR4][R20.64], R18 ;  /* 0x0000001214002986 */ /* 0x0001e8000c101904 */
[----:B------:R0:W-:Y:S01]  /*0750*/  @P1 STG.E desc[UR4][R24.64], R23 ;  /* 0x0000001718001986 */ /* 0x0001e2000c101904 */
[----:B------:R-:W-:Y:S01]  /*0760*/  IMAD.WIDE R12, R29, 0x4, R12 ;  /* 0x000000041d0c7825 */ /* 0x000fe200078e020c */
[----:B0-----:R-:W-:Y:S06]  /*0770*/  @!P0 EXIT ;  /* 0x000000000000894d */ /* 0x001fec0003800000 */
[----:B-----5:R-:W-:Y:S01]  /*0780*/  STG.E desc[UR4][R12.64], R26 ;  /* 0x0000001a0c007986 */ /* 0x020fe2000c101904 */
[----:B------:R-:W-:Y:S05]  /*0790*/  EXIT ;  /* 0x000000000000794d */ /* 0x000fea0003800000 */
.L_x_0:
[----:B------:R-:W-:-:S00]  /*07a0*/  BRA `(.L_x_0) ;  /* 0xfffffffc00fc7947 */ /* 0x000fc0000383ffff */
[----:B------:R-:W-:-:S00]  /*07b0*/  NOP ;  /* 0x0000000000007918 */ /* 0x000fc00000000000 */
        /* <DEDUP_REMOVED lines=12> */
.L_x_1:


//--------------------- .nv.constant0.triton_poi_fused_0 --------------------------
	.section	.nv.constant0.triton_poi_fused_0,"a",@progbits
	.sectionflags	@""
	.align	4
.nv.constant0.triton_poi_fused_0:
	.zero		552
